//
// Generated by NVIDIA NVVM Compiler
//
// Compiler Build ID: CL-36424714
// Cuda compilation tools, release 13.0, V13.0.88
// Based on NVVM 20.0.0
//

.version 9.0
.target sm_100
.address_size 64

	// .globl	_Z9vectorAddiPdS_S_
.extern .func  (.param .b32 func_retval0) vprintf
(
	.param .b64 vprintf_param_0,
	.param .b64 vprintf_param_1
)
;
.global .align 1 .b8 $str[50] = {60, 60, 103, 112, 117, 62, 62, 32, 84, 104, 114, 101, 97, 100, 32, 37, 100, 32, 105, 110, 32, 98, 108, 111, 99, 107, 32, 37, 100, 32, 45, 32, 100, 95, 67, 91, 37, 100, 93, 32, 61, 32, 37, 46, 48, 108, 102, 32, 10};

.visible .entry _Z9vectorAddiPdS_S_(
	.param .u32 _Z9vectorAddiPdS_S__param_0,
	.param .u64 .ptr .align 1 _Z9vectorAddiPdS_S__param_1,
	.param .u64 .ptr .align 1 _Z9vectorAddiPdS_S__param_2,
	.param .u64 .ptr .align 1 _Z9vectorAddiPdS_S__param_3
)
{
	.local .align 8 .b8 	__local_depot0[24];
	.reg .b64 	%SP;
	.reg .b64 	%SPL;
	.reg .pred 	%p<2>;
	.reg .b32 	%r<8>;
	.reg .b64 	%rd<15>;
	.reg .b64 	%fd<4>;

	mov.u64 	%SPL, __local_depot0;
	cvta.local.u64 	%SP, %SPL;
	ld.param.u32 	%r4, [_Z9vectorAddiPdS_S__param_0];
	ld.param.u64 	%rd1, [_Z9vectorAddiPdS_S__param_1];
	ld.param.u64 	%rd2, [_Z9vectorAddiPdS_S__param_2];
	ld.param.u64 	%rd3, [_Z9vectorAddiPdS_S__param_3];
	mov.u32 	%r1, %ctaid.x;
	mov.u32 	%r5, %ntid.x;
	mov.u32 	%r2, %tid.x;
	mad.lo.s32 	%r3, %r1, %r5, %r2;
	setp.ge.s32 	%p1, %r3, %r4;
	@%p1 bra 	$L__BB0_2;
	add.u64 	%rd4, %SP, 0;
	add.u64 	%rd5, %SPL, 0;
	cvta.to.global.u64 	%rd6, %rd1;
	cvta.to.global.u64 	%rd7, %rd2;
	cvta.to.global.u64 	%rd8, %rd3;
	mul.wide.s32 	%rd9, %r3, 8;
	add.s64 	%rd10, %rd6, %rd9;
	ld.global.f64 	%fd1, [%rd10];
	add.s64 	%rd11, %rd7, %rd9;
	ld.global.f64 	%fd2, [%rd11];
	add.f64 	%fd3, %fd1, %fd2;
	add.s64 	%rd12, %rd8, %rd9;
	st.global.f64 	[%rd12], %fd3;
	st.local.v2.u32 	[%rd5], {%r2, %r1};
	st.local.u32 	[%rd5+8], %r3;
	st.local.f64 	[%rd5+16], %fd3;
	mov.u64 	%rd13, $str;
	cvta.global.u64 	%rd14, %rd13;
	{ // callseq 0, 0
	.param .b64 param0;
	st.param.b64 	[param0], %rd14;
	.param .b64 param1;
	st.param.b64 	[param1], %rd4;
	.param .b32 retval0;
	call.uni (retval0), 
	vprintf, 
	(
	param0, 
	param1
	);
	ld.param.b32 	%r6, [retval0];
	} // callseq 0
$L__BB0_2:
	ret;

}
	// .globl	_Z15deviceVectorAddiPdS_S_
.visible .entry _Z15deviceVectorAddiPdS_S_(
	.param .u32 _Z15deviceVectorAddiPdS_S__param_0,
	.param .u64 .ptr .align 1 _Z15deviceVectorAddiPdS_S__param_1,
	.param .u64 .ptr .align 1 _Z15deviceVectorAddiPdS_S__param_2,
	.param .u64 .ptr .align 1 _Z15deviceVectorAddiPdS_S__param_3
)
{
	.local .align 8 .b8 	__local_depot1[24];
	.reg .b64 	%SP;
	.reg .b64 	%SPL;
	.reg .pred 	%p<2>;
	.reg .b32 	%r<8>;
	.reg .b64 	%rd<15>;
	.reg .b64 	%fd<4>;

	mov.u64 	%SPL, __local_depot1;
	cvta.local.u64 	%SP, %SPL;
	ld.param.u32 	%r4, [_Z15deviceVectorAddiPdS_S__param_0];
	ld.param.u64 	%rd1, [_Z15deviceVectorAddiPdS_S__param_1];
	ld.param.u64 	%rd2, [_Z15deviceVectorAddiPdS_S__param_2];
	ld.param.u64 	%rd3, [_Z15deviceVectorAddiPdS_S__param_3];
	mov.u32 	%r1, %ctaid.x;
	mov.u32 	%r5, %ntid.x;
	mov.u32 	%r2, %tid.x;
	mad.lo.s32 	%r3, %r1, %r5, %r2;
	setp.ge.s32 	%p1, %r3, %r4;
	@%p1 bra 	$L__BB1_2;
	add.u64 	%rd4, %SP, 0;
	add.u64 	%rd5, %SPL, 0;
	cvta.to.global.u64 	%rd6, %rd1;
	cvta.to.global.u64 	%rd7, %rd2;
	cvta.to.global.u64 	%rd8, %rd3;
	mul.wide.s32 	%rd9, %r3, 8;
	add.s64 	%rd10, %rd6, %rd9;
	add.s64 	%rd11, %rd7, %rd9;
	add.s64 	%rd12, %rd8, %rd9;
	ld.global.f64 	%fd1, [%rd10];
	ld.global.f64 	%fd2, [%rd11];
	add.f64 	%fd3, %fd1, %fd2;
	st.global.f64 	[%rd12], %fd3;
	st.local.v2.u32 	[%rd5], {%r2, %r1};
	st.local.u32 	[%rd5+8], %r3;
	st.local.f64 	[%rd5+16], %fd3;
	mov.u64 	%rd13, $str;
	cvta.global.u64 	%rd14, %rd13;
	{ // callseq 1, 0
	.param .b64 param0;
	st.param.b64 	[param0], %rd14;
	.param .b64 param1;
	st.param.b64 	[param1], %rd4;
	.param .b32 retval0;
	call.uni (retval0), 
	vprintf, 
	(
	param0, 
	param1
	);
	ld.param.b32 	%r6, [retval0];
	} // callseq 1
$L__BB1_2:
	ret;

}
	// .globl	_Z19coalescentVectorAddiPdS_S_
.visible .entry _Z19coalescentVectorAddiPdS_S_(
	.param .u32 _Z19coalescentVectorAddiPdS_S__param_0,
	.param .u64 .ptr .align 1 _Z19coalescentVectorAddiPdS_S__param_1,
	.param .u64 .ptr .align 1 _Z19coalescentVectorAddiPdS_S__param_2,
	.param .u64 .ptr .align 1 _Z19coalescentVectorAddiPdS_S__param_3
)
{
	.reg .pred 	%p<3>;
	.reg .b32 	%r<10>;
	.reg .b64 	%rd<11>;
	.reg .b64 	%fd<97>;

	ld.param.u32 	%r4, [_Z19coalescentVectorAddiPdS_S__param_0];
	ld.param.u64 	%rd4, [_Z19coalescentVectorAddiPdS_S__param_1];
	ld.param.u64 	%rd5, [_Z19coalescentVectorAddiPdS_S__param_2];
	ld.param.u64 	%rd6, [_Z19coalescentVectorAddiPdS_S__param_3];
	mov.u32 	%r5, %ctaid.x;
	mov.u32 	%r6, %ntid.x;
	mov.u32 	%r7, %tid.x;
	mad.lo.s32 	%r1, %r5, %r6, %r7;
	setp.ge.s32 	%p1, %r1, %r4;
	@%p1 bra 	$L__BB2_3;
	cvta.to.global.u64 	%rd7, %rd4;
	cvta.to.global.u64 	%rd8, %rd5;
	cvta.to.global.u64 	%rd9, %rd6;
	mul.wide.s32 	%rd10, %r1, 8;
	add.s64 	%rd1, %rd7, %rd10;
	add.s64 	%rd2, %rd8, %rd10;
	add.s64 	%rd3, %rd9, %rd10;
	mov.b32 	%r9, 0;
$L__BB2_2:
	ld.global.f64 	%fd1, [%rd1];
	ld.global.f64 	%fd2, [%rd2];
	add.f64 	%fd3, %fd1, %fd2;
	st.global.f64 	[%rd3], %fd3;
	ld.global.f64 	%fd4, [%rd1];
	ld.global.f64 	%fd5, [%rd2];
	add.f64 	%fd6, %fd4, %fd5;
	st.global.f64 	[%rd3], %fd6;
	ld.global.f64 	%fd7, [%rd1];
	ld.global.f64 	%fd8, [%rd2];
	add.f64 	%fd9, %fd7, %fd8;
	st.global.f64 	[%rd3], %fd9;
	ld.global.f64 	%fd10, [%rd1];
	ld.global.f64 	%fd11, [%rd2];
	add.f64 	%fd12, %fd10, %fd11;
	st.global.f64 	[%rd3], %fd12;
	ld.global.f64 	%fd13, [%rd1];
	ld.global.f64 	%fd14, [%rd2];
	add.f64 	%fd15, %fd13, %fd14;
	st.global.f64 	[%rd3], %fd15;
	ld.global.f64 	%fd16, [%rd1];
	ld.global.f64 	%fd17, [%rd2];
	add.f64 	%fd18, %fd16, %fd17;
	st.global.f64 	[%rd3], %fd18;
	ld.global.f64 	%fd19, [%rd1];
	ld.global.f64 	%fd20, [%rd2];
	add.f64 	%fd21, %fd19, %fd20;
	st.global.f64 	[%rd3], %fd21;
	ld.global.f64 	%fd22, [%rd1];
	ld.global.f64 	%fd23, [%rd2];
	add.f64 	%fd24, %fd22, %fd23;
	st.global.f64 	[%rd3], %fd24;
	ld.global.f64 	%fd25, [%rd1];
	ld.global.f64 	%fd26, [%rd2];
	add.f64 	%fd27, %fd25, %fd26;
	st.global.f64 	[%rd3], %fd27;
	ld.global.f64 	%fd28, [%rd1];
	ld.global.f64 	%fd29, [%rd2];
	add.f64 	%fd30, %fd28, %fd29;
	st.global.f64 	[%rd3], %fd30;
	ld.global.f64 	%fd31, [%rd1];
	ld.global.f64 	%fd32, [%rd2];
	add.f64 	%fd33, %fd31, %fd32;
	st.global.f64 	[%rd3], %fd33;
	ld.global.f64 	%fd34, [%rd1];
	ld.global.f64 	%fd35, [%rd2];
	add.f64 	%fd36, %fd34, %fd35;
	st.global.f64 	[%rd3], %fd36;
	ld.global.f64 	%fd37, [%rd1];
	ld.global.f64 	%fd38, [%rd2];
	add.f64 	%fd39, %fd37, %fd38;
	st.global.f64 	[%rd3], %fd39;
	ld.global.f64 	%fd40, [%rd1];
	ld.global.f64 	%fd41, [%rd2];
	add.f64 	%fd42, %fd40, %fd41;
	st.global.f64 	[%rd3], %fd42;
	ld.global.f64 	%fd43, [%rd1];
	ld.global.f64 	%fd44, [%rd2];
	add.f64 	%fd45, %fd43, %fd44;
	st.global.f64 	[%rd3], %fd45;
	ld.global.f64 	%fd46, [%rd1];
	ld.global.f64 	%fd47, [%rd2];
	add.f64 	%fd48, %fd46, %fd47;
	st.global.f64 	[%rd3], %fd48;
	ld.global.f64 	%fd49, [%rd1];
	ld.global.f64 	%fd50, [%rd2];
	add.f64 	%fd51, %fd49, %fd50;
	st.global.f64 	[%rd3], %fd51;
	ld.global.f64 	%fd52, [%rd1];
	ld.global.f64 	%fd53, [%rd2];
	add.f64 	%fd54, %fd52, %fd53;
	st.global.f64 	[%rd3], %fd54;
	ld.global.f64 	%fd55, [%rd1];
	ld.global.f64 	%fd56, [%rd2];
	add.f64 	%fd57, %fd55, %fd56;
	st.global.f64 	[%rd3], %fd57;
	ld.global.f64 	%fd58, [%rd1];
	ld.global.f64 	%fd59, [%rd2];
	add.f64 	%fd60, %fd58, %fd59;
	st.global.f64 	[%rd3], %fd60;
	ld.global.f64 	%fd61, [%rd1];
	ld.global.f64 	%fd62, [%rd2];
	add.f64 	%fd63, %fd61, %fd62;
	st.global.f64 	[%rd3], %fd63;
	ld.global.f64 	%fd64, [%rd1];
	ld.global.f64 	%fd65, [%rd2];
	add.f64 	%fd66, %fd64, %fd65;
	st.global.f64 	[%rd3], %fd66;
	ld.global.f64 	%fd67, [%rd1];
	ld.global.f64 	%fd68, [%rd2];
	add.f64 	%fd69, %fd67, %fd68;
	st.global.f64 	[%rd3], %fd69;
	ld.global.f64 	%fd70, [%rd1];
	ld.global.f64 	%fd71, [%rd2];
	add.f64 	%fd72, %fd70, %fd71;
	st.global.f64 	[%rd3], %fd72;
	ld.global.f64 	%fd73, [%rd1];
	ld.global.f64 	%fd74, [%rd2];
	add.f64 	%fd75, %fd73, %fd74;
	st.global.f64 	[%rd3], %fd75;
	ld.global.f64 	%fd76, [%rd1];
	ld.global.f64 	%fd77, [%rd2];
	add.f64 	%fd78, %fd76, %fd77;
	st.global.f64 	[%rd3], %fd78;
	ld.global.f64 	%fd79, [%rd1];
	ld.global.f64 	%fd80, [%rd2];
	add.f64 	%fd81, %fd79, %fd80;
	st.global.f64 	[%rd3], %fd81;
	ld.global.f64 	%fd82, [%rd1];
	ld.global.f64 	%fd83, [%rd2];
	add.f64 	%fd84, %fd82, %fd83;
	st.global.f64 	[%rd3], %fd84;
	ld.global.f64 	%fd85, [%rd1];
	ld.global.f64 	%fd86, [%rd2];
	add.f64 	%fd87, %fd85, %fd86;
	st.global.f64 	[%rd3], %fd87;
	ld.global.f64 	%fd88, [%rd1];
	ld.global.f64 	%fd89, [%rd2];
	add.f64 	%fd90, %fd88, %fd89;
	st.global.f64 	[%rd3], %fd90;
	ld.global.f64 	%fd91, [%rd1];
	ld.global.f64 	%fd92, [%rd2];
	add.f64 	%fd93, %fd91, %fd92;
	st.global.f64 	[%rd3], %fd93;
	ld.global.f64 	%fd94, [%rd1];
	ld.global.f64 	%fd95, [%rd2];
	add.f64 	%fd96, %fd94, %fd95;
	st.global.f64 	[%rd3], %fd96;
	add.s32 	%r9, %r9, 32;
	setp.ne.s32 	%p2, %r9, 100000;
	@%p2 bra 	$L__BB2_2;
$L__BB2_3:
	ret;

}
	// .globl	_Z22nonCoalescentVectorAddiPdS_S_i
.visible .entry _Z22nonCoalescentVectorAddiPdS_S_i(
	.param .u32 _Z22nonCoalescentVectorAddiPdS_S_i_param_0,
	.param .u64 .ptr .align 1 _Z22nonCoalescentVectorAddiPdS_S_i_param_1,
	.param .u64 .ptr .align 1 _Z22nonCoalescentVectorAddiPdS_S_i_param_2,
	.param .u64 .ptr .align 1 _Z22nonCoalescentVectorAddiPdS_S_i_param_3,
	.param .u32 _Z22nonCoalescentVectorAddiPdS_S_i_param_4
)
{
	.reg .pred 	%p<3>;
	.reg .b32 	%r<12>;
	.reg .b64 	%rd<12>;
	.reg .b64 	%fd<97>;

	ld.param.u32 	%r5, [_Z22nonCoalescentVectorAddiPdS_S_i_param_0];
	ld.param.u64 	%rd4, [_Z22nonCoalescentVectorAddiPdS_S_i_param_1];
	ld.param.u64 	%rd5, [_Z22nonCoalescentVectorAddiPdS_S_i_param_2];
	ld.param.u64 	%rd6, [_Z22nonCoalescentVectorAddiPdS_S_i_param_3];
	ld.param.u32 	%r4, [_Z22nonCoalescentVectorAddiPdS_S_i_param_4];
	mov.u32 	%r6, %ctaid.x;
	mov.u32 	%r7, %ntid.x;
	mov.u32 	%r8, %tid.x;
	mad.lo.s32 	%r1, %r6, %r7, %r8;
	setp.ge.s32 	%p1, %r1, %r5;
	@%p1 bra 	$L__BB3_3;
	cvta.to.global.u64 	%rd7, %rd4;
	cvta.to.global.u64 	%rd8, %rd5;
	cvta.to.global.u64 	%rd9, %rd6;
	mul.lo.s32 	%r10, %r4, %r1;
	mul.wide.s32 	%rd10, %r10, 8;
	add.s64 	%rd1, %rd7, %rd10;
	add.s64 	%rd2, %rd8, %rd10;
	mul.wide.s32 	%rd11, %r1, 8;
	add.s64 	%rd3, %rd9, %rd11;
	mov.b32 	%r11, 0;
$L__BB3_2:
	ld.global.f64 	%fd1, [%rd1];
	ld.global.f64 	%fd2, [%rd2];
	add.f64 	%fd3, %fd1, %fd2;
	st.global.f64 	[%rd3], %fd3;
	ld.global.f64 	%fd4, [%rd1];
	ld.global.f64 	%fd5, [%rd2];
	add.f64 	%fd6, %fd4, %fd5;
	st.global.f64 	[%rd3], %fd6;
	ld.global.f64 	%fd7, [%rd1];
	ld.global.f64 	%fd8, [%rd2];
	add.f64 	%fd9, %fd7, %fd8;
	st.global.f64 	[%rd3], %fd9;
	ld.global.f64 	%fd10, [%rd1];
	ld.global.f64 	%fd11, [%rd2];
	add.f64 	%fd12, %fd10, %fd11;
	st.global.f64 	[%rd3], %fd12;
	ld.global.f64 	%fd13, [%rd1];
	ld.global.f64 	%fd14, [%rd2];
	add.f64 	%fd15, %fd13, %fd14;
	st.global.f64 	[%rd3], %fd15;
	ld.global.f64 	%fd16, [%rd1];
	ld.global.f64 	%fd17, [%rd2];
	add.f64 	%fd18, %fd16, %fd17;
	st.global.f64 	[%rd3], %fd18;
	ld.global.f64 	%fd19, [%rd1];
	ld.global.f64 	%fd20, [%rd2];
	add.f64 	%fd21, %fd19, %fd20;
	st.global.f64 	[%rd3], %fd21;
	ld.global.f64 	%fd22, [%rd1];
	ld.global.f64 	%fd23, [%rd2];
	add.f64 	%fd24, %fd22, %fd23;
	st.global.f64 	[%rd3], %fd24;
	ld.global.f64 	%fd25, [%rd1];
	ld.global.f64 	%fd26, [%rd2];
	add.f64 	%fd27, %fd25, %fd26;
	st.global.f64 	[%rd3], %fd27;
	ld.global.f64 	%fd28, [%rd1];
	ld.global.f64 	%fd29, [%rd2];
	add.f64 	%fd30, %fd28, %fd29;
	st.global.f64 	[%rd3], %fd30;
	ld.global.f64 	%fd31, [%rd1];
	ld.global.f64 	%fd32, [%rd2];
	add.f64 	%fd33, %fd31, %fd32;
	st.global.f64 	[%rd3], %fd33;
	ld.global.f64 	%fd34, [%rd1];
	ld.global.f64 	%fd35, [%rd2];
	add.f64 	%fd36, %fd34, %fd35;
	st.global.f64 	[%rd3], %fd36;
	ld.global.f64 	%fd37, [%rd1];
	ld.global.f64 	%fd38, [%rd2];
	add.f64 	%fd39, %fd37, %fd38;
	st.global.f64 	[%rd3], %fd39;
	ld.global.f64 	%fd40, [%rd1];
	ld.global.f64 	%fd41, [%rd2];
	add.f64 	%fd42, %fd40, %fd41;
	st.global.f64 	[%rd3], %fd42;
	ld.global.f64 	%fd43, [%rd1];
	ld.global.f64 	%fd44, [%rd2];
	add.f64 	%fd45, %fd43, %fd44;
	st.global.f64 	[%rd3], %fd45;
	ld.global.f64 	%fd46, [%rd1];
	ld.global.f64 	%fd47, [%rd2];
	add.f64 	%fd48, %fd46, %fd47;
	st.global.f64 	[%rd3], %fd48;
	ld.global.f64 	%fd49, [%rd1];
	ld.global.f64 	%fd50, [%rd2];
	add.f64 	%fd51, %fd49, %fd50;
	st.global.f64 	[%rd3], %fd51;
	ld.global.f64 	%fd52, [%rd1];
	ld.global.f64 	%fd53, [%rd2];
	add.f64 	%fd54, %fd52, %fd53;
	st.global.f64 	[%rd3], %fd54;
	ld.global.f64 	%fd55, [%rd1];
	ld.global.f64 	%fd56, [%rd2];
	add.f64 	%fd57, %fd55, %fd56;
	st.global.f64 	[%rd3], %fd57;
	ld.global.f64 	%fd58, [%rd1];
	ld.global.f64 	%fd59, [%rd2];
	add.f64 	%fd60, %fd58, %fd59;
	st.global.f64 	[%rd3], %fd60;
	ld.global.f64 	%fd61, [%rd1];
	ld.global.f64 	%fd62, [%rd2];
	add.f64 	%fd63, %fd61, %fd62;
	st.global.f64 	[%rd3], %fd63;
	ld.global.f64 	%fd64, [%rd1];
	ld.global.f64 	%fd65, [%rd2];
	add.f64 	%fd66, %fd64, %fd65;
	st.global.f64 	[%rd3], %fd66;
	ld.global.f64 	%fd67, [%rd1];
	ld.global.f64 	%fd68, [%rd2];
	add.f64 	%fd69, %fd67, %fd68;
	st.global.f64 	[%rd3], %fd69;
	ld.global.f64 	%fd70, [%rd1];
	ld.global.f64 	%fd71, [%rd2];
	add.f64 	%fd72, %fd70, %fd71;
	st.global.f64 	[%rd3], %fd72;
	ld.global.f64 	%fd73, [%rd1];
	ld.global.f64 	%fd74, [%rd2];
	add.f64 	%fd75, %fd73, %fd74;
	st.global.f64 	[%rd3], %fd75;
	ld.global.f64 	%fd76, [%rd1];
	ld.global.f64 	%fd77, [%rd2];
	add.f64 	%fd78, %fd76, %fd77;
	st.global.f64 	[%rd3], %fd78;
	ld.global.f64 	%fd79, [%rd1];
	ld.global.f64 	%fd80, [%rd2];
	add.f64 	%fd81, %fd79, %fd80;
	st.global.f64 	[%rd3], %fd81;
	ld.global.f64 	%fd82, [%rd1];
	ld.global.f64 	%fd83, [%rd2];
	add.f64 	%fd84, %fd82, %fd83;
	st.global.f64 	[%rd3], %fd84;
	ld.global.f64 	%fd85, [%rd1];
	ld.global.f64 	%fd86, [%rd2];
	add.f64 	%fd87, %fd85, %fd86;
	st.global.f64 	[%rd3], %fd87;
	ld.global.f64 	%fd88, [%rd1];
	ld.global.f64 	%fd89, [%rd2];
	add.f64 	%fd90, %fd88, %fd89;
	st.global.f64 	[%rd3], %fd90;
	ld.global.f64 	%fd91, [%rd1];
	ld.global.f64 	%fd92, [%rd2];
	add.f64 	%fd93, %fd91, %fd92;
	st.global.f64 	[%rd3], %fd93;
	ld.global.f64 	%fd94, [%rd1];
	ld.global.f64 	%fd95, [%rd2];
	add.f64 	%fd96, %fd94, %fd95;
	st.global.f64 	[%rd3], %fd96;
	add.s32 	%r11, %r11, 32;
	setp.ne.s32 	%p2, %r11, 100000;
	@%p2 bra 	$L__BB3_2;
$L__BB3_3:
	ret;

}


// ===== COMPILED SASS (sm_100) =====

	.target	sm_100

	.elftype	@"ET_EXEC"


//--------------------- .note.nv.tkinfo           --------------------------
	.section	.note.nv.tkinfo,"",@"SHT_NOTE"
	.sectionflags	@"SHF_NOTE_NV_TKINFO"
	.tkinfo
        /*0018*/ 	.word	0x00000002
        /*0030*/ 	.string	""
        /*0030*/ 	.string	"ptxas"
        /*0030*/ 	.string	"Cuda compilation tools, release 13.0, V13.0.88"
        /*0030*/ 	.string	"Build cuda_13.0.r13.0/compiler.36424714_0"
        /*0030*/ 	.string	"-arch sm_100 -m 64 "



//--------------------- .note.nv.cuinfo           --------------------------
	.section	.note.nv.cuinfo,"",@"SHT_NOTE"
	.sectionflags	@"SHF_NOTE_NV_CUINFO"
        /*0018*/ 	.short	0x0002
        /*001a*/ 	.short	0x0064
        /*001c*/ 	.short	0x0082
	.zero		2


//--------------------- .nv.info                  --------------------------
	.section	.nv.info,"",@"SHT_CUDA_INFO"
	.align	4


	//----- nvinfo : EIATTR_REGCOUNT
	.align		4
        /*0000*/ 	.byte	0x04, 0x2f
        /*0002*/ 	.short	(.L_2 - .L_1)
	.align		4
.L_1:
        /*0004*/ 	.word	index@(_Z9vectorAddiPdS_S_)
        /*0008*/ 	.word	0x00000018


	//----- nvinfo : EIATTR_FRAME_SIZE
	.align		4
.L_2:
        /*000c*/ 	.byte	0x04, 0x11
        /*000e*/ 	.short	(.L_4 - .L_3)
	.align		4
.L_3:
        /*0010*/ 	.word	index@(_Z9vectorAddiPdS_S_)
        /*0014*/ 	.word	0x00000018


	//----- nvinfo : EIATTR_REGCOUNT
	.align		4
.L_4:
        /*0018*/ 	.byte	0x04, 0x2f
        /*001a*/ 	.short	(.L_6 - .L_5)
	.align		4
.L_5:
        /*001c*/ 	.word	index@(_Z15deviceVectorAddiPdS_S_)
        /*0020*/ 	.word	0x00000018


	//----- nvinfo : EIATTR_FRAME_SIZE
	.align		4
.L_6:
        /*0024*/ 	.byte	0x04, 0x11
        /*0026*/ 	.short	(.L_8 - .L_7)
	.align		4
.L_7:
        /*0028*/ 	.word	index@(_Z15deviceVectorAddiPdS_S_)
        /*002c*/ 	.word	0x00000018


	//----- nvinfo : EIATTR_REGCOUNT
	.align		4
.L_8:
        /*0030*/ 	.byte	0x04, 0x2f
        /*0032*/ 	.short	(.L_10 - .L_9)
	.align		4
.L_9:
        /*0034*/ 	.word	index@(_Z19coalescentVectorAddiPdS_S_)
        /*0038*/ 	.word	0x00000014


	//----- nvinfo : EIATTR_FRAME_SIZE
	.align		4
.L_10:
        /*003c*/ 	.byte	0x04, 0x11
        /*003e*/ 	.short	(.L_12 - .L_11)
	.align		4
.L_11:
        /*0040*/ 	.word	index@(_Z19coalescentVectorAddiPdS_S_)
        /*0044*/ 	.word	0x00000000


	//----- nvinfo : EIATTR_REGCOUNT
	.align		4
.L_12:
        /*0048*/ 	.byte	0x04, 0x2f
        /*004a*/ 	.short	(.L_14 - .L_13)
	.align		4
.L_13:
        /*004c*/ 	.word	index@(_Z22nonCoalescentVectorAddiPdS_S_i)
        /*0050*/ 	.word	0x00000014


	//----- nvinfo : EIATTR_FRAME_SIZE
	.align		4
.L_14:
        /*0054*/ 	.byte	0x04, 0x11
        /*0056*/ 	.short	(.L_16 - .L_15)
	.align		4
.L_15:
        /*0058*/ 	.word	index@(_Z22nonCoalescentVectorAddiPdS_S_i)
        /*005c*/ 	.word	0x00000000


	//----- nvinfo : EIATTR_MIN_STACK_SIZE
	.align		4
.L_16:
        /*0060*/ 	.byte	0x04, 0x12
        /*0062*/ 	.short	(.L_18 - .L_17)
	.align		4
.L_17:
        /*0064*/ 	.word	index@(_Z22nonCoalescentVectorAddiPdS_S_i)
        /*0068*/ 	.word	0x00000000


	//----- nvinfo : EIATTR_MIN_STACK_SIZE
	.align		4
.L_18:
        /*006c*/ 	.byte	0x04, 0x12
        /*006e*/ 	.short	(.L_20 - .L_19)
	.align		4
.L_19:
        /*0070*/ 	.word	index@(_Z19coalescentVectorAddiPdS_S_)
        /*0074*/ 	.word	0x00000000


	//----- nvinfo : EIATTR_MIN_STACK_SIZE
	.align		4
.L_20:
        /*0078*/ 	.byte	0x04, 0x12
        /*007a*/ 	.short	(.L_22 - .L_21)
	.align		4
.L_21:
        /*007c*/ 	.word	index@(_Z15deviceVectorAddiPdS_S_)
        /*0080*/ 	.word	0x00000018


	//----- nvinfo : EIATTR_MIN_STACK_SIZE
	.align		4
.L_22:
        /*0084*/ 	.byte	0x04, 0x12
        /*0086*/ 	.short	(.L_24 - .L_23)
	.align		4
.L_23:
        /*0088*/ 	.word	index@(_Z9vectorAddiPdS_S_)
        /*008c*/ 	.word	0x00000018
.L_24:


//--------------------- .nv.compat                --------------------------
	.section	.nv.compat,"",@"SHT_CUDA_COMPAT_INFO"
	.align	4
        /*0000*/ 	.byte	0x02, 0x09, 0x00, 0x00, 0x02, 0x02, 0x01, 0x00, 0x02, 0x05, 0x05, 0x00, 0x03, 0x07, 0x01, 0x01
        /*0010*/ 	.byte	0x02, 0x03, 0x00, 0x00, 0x02, 0x06, 0x01, 0x00, 0x04, 0x0b, 0x08, 0x00, 0x01, 0x00, 0x00, 0x00
        /*0020*/ 	.byte	0x00, 0x00, 0x00, 0x00


//--------------------- .nv.info._Z22nonCoalescentVectorAddiPdS_S_i --------------------------
	.section	.nv.info._Z22nonCoalescentVectorAddiPdS_S_i,"",@"SHT_CUDA_INFO"
	.sectionflags	@""
	.align	4


	//----- nvinfo : EIATTR_CUDA_API_VERSION
	.align		4
        /*0000*/ 	.byte	0x04, 0x37
        /*0002*/ 	.short	(.L_26 - .L_25)
.L_25:
        /*0004*/ 	.word	0x00000082


	//----- nvinfo : EIATTR_KPARAM_INFO
	.align		4
.L_26:
        /*0008*/ 	.byte	0x04, 0x17
        /*000a*/ 	.short	(.L_28 - .L_27)
.L_27:
        /*000c*/ 	.word	0x00000000
        /*0010*/ 	.short	0x0004
        /*0012*/ 	.short	0x0020
        /*0014*/ 	.byte	0x00, 0xf0, 0x11, 0x00


	//----- nvinfo : EIATTR_KPARAM_INFO
	.align		4
.L_28:
        /*0018*/ 	.byte	0x04, 0x17
        /*001a*/ 	.short	(.L_30 - .L_29)
.L_29:
        /*001c*/ 	.word	0x00000000
        /*0020*/ 	.short	0x0003
        /*0022*/ 	.short	0x0018
        /*0024*/ 	.byte	0x00, 0xf5, 0x21, 0x00


	//----- nvinfo : EIATTR_KPARAM_INFO
	.align		4
.L_30:
        /*0028*/ 	.byte	0x04, 0x17
        /*002a*/ 	.short	(.L_32 - .L_31)
.L_31:
        /*002c*/ 	.word	0x00000000
        /*0030*/ 	.short	0x0002
        /*0032*/ 	.short	0x0010
        /*0034*/ 	.byte	0x00, 0xf5, 0x21, 0x00


	//----- nvinfo : EIATTR_KPARAM_INFO
	.align		4
.L_32:
        /*0038*/ 	.byte	0x04, 0x17
        /*003a*/ 	.short	(.L_34 - .L_33)
.L_33:
        /*003c*/ 	.word	0x00000000
        /*0040*/ 	.short	0x0001
        /*0042*/ 	.short	0x0008
        /*0044*/ 	.byte	0x00, 0xf5, 0x21, 0x00


	//----- nvinfo : EIATTR_KPARAM_INFO
	.align		4
.L_34:
        /*0048*/ 	.byte	0x04, 0x17
        /*004a*/ 	.short	(.L_36 - .L_35)
.L_35:
        /*004c*/ 	.word	0x00000000
        /*0050*/ 	.short	0x0000
        /*0052*/ 	.short	0x0000
        /*0054*/ 	.byte	0x00, 0xf0, 0x11, 0x00


	//----- nvinfo : EIATTR_SPARSE_MMA_MASK
	.align		4
.L_36:
        /*0058*/ 	.byte	0x03, 0x50
        /*005a*/ 	.short	0x0000


	//----- nvinfo : EIATTR_MAXREG_COUNT
	.align		4
        /*005c*/ 	.byte	0x03, 0x1b
        /*005e*/ 	.short	0x00ff


	//----- nvinfo : EIATTR_MERCURY_ISA_VERSION
	.align		4
        /*0060*/ 	.byte	0x03, 0x5f
        /*0062*/ 	.short	0x0101


	//----- nvinfo : EIATTR_VRC_CTA_INIT_COUNT
	.align		4
        /*0064*/ 	.byte	0x02, 0x4a
	.zero		1
	.zero		1


	//----- nvinfo : EIATTR_EXIT_INSTR_OFFSETS
	.align		4
        /*0068*/ 	.byte	0x04, 0x1c
        /*006a*/ 	.short	(.L_38 - .L_37)


	//   ....[0]....
.L_37:
        /*006c*/ 	.word	0x00000070


	//   ....[1]....
        /*0070*/ 	.word	0x00000950


	//----- nvinfo : EIATTR_CBANK_PARAM_SIZE
	.align		4
.L_38:
        /*0074*/ 	.byte	0x03, 0x19
        /*0076*/ 	.short	0x0024


	//----- nvinfo : EIATTR_PARAM_CBANK
	.align		4
        /*0078*/ 	.byte	0x04, 0x0a
        /*007a*/ 	.short	(.L_40 - .L_39)
	.align		4
.L_39:
        /*007c*/ 	.word	index@(.nv.constant0._Z22nonCoalescentVectorAddiPdS_S_i)
        /*0080*/ 	.short	0x0380
        /*0082*/ 	.short	0x0024


	//----- nvinfo : EIATTR_SW_WAR
	.align		4
.L_40:
        /*0084*/ 	.byte	0x04, 0x36
        /*0086*/ 	.short	(.L_42 - .L_41)
.L_41:
        /*0088*/ 	.word	0x00000008
.L_42:


//--------------------- .nv.info._Z19coalescentVectorAddiPdS_S_ --------------------------
	.section	.nv.info._Z19coalescentVectorAddiPdS_S_,"",@"SHT_CUDA_INFO"
	.sectionflags	@""
	.align	4


	//----- nvinfo : EIATTR_CUDA_API_VERSION
	.align		4
        /*0000*/ 	.byte	0x04, 0x37
        /*0002*/ 	.short	(.L_44 - .L_43)
.L_43:
        /*0004*/ 	.word	0x00000082


	//----- nvinfo : EIATTR_KPARAM_INFO
	.align		4
.L_44:
        /*0008*/ 	.byte	0x04, 0x17
        /*000a*/ 	.short	(.L_46 - .L_45)
.L_45:
        /*000c*/ 	.word	0x00000000
        /*0010*/ 	.short	0x0003
        /*0012*/ 	.short	0x0018
        /*0014*/ 	.byte	0x00, 0xf5, 0x21, 0x00


	//----- nvinfo : EIATTR_KPARAM_INFO
	.align		4
.L_46:
        /*0018*/ 	.byte	0x04, 0x17
        /*001a*/ 	.short	(.L_48 - .L_47)
.L_47:
        /*001c*/ 	.word	0x00000000
        /*0020*/ 	.short	0x0002
        /*0022*/ 	.short	0x0010
        /*0024*/ 	.byte	0x00, 0xf5, 0x21, 0x00


	//----- nvinfo : EIATTR_KPARAM_INFO
	.align		4
.L_48:
        /*0028*/ 	.byte	0x04, 0x17
        /*002a*/ 	.short	(.L_50 - .L_49)
.L_49:
        /*002c*/ 	.word	0x00000000
        /*0030*/ 	.short	0x0001
        /*0032*/ 	.short	0x0008
        /*0034*/ 	.byte	0x00, 0xf5, 0x21, 0x00


	//----- nvinfo : EIATTR_KPARAM_INFO
	.align		4
.L_50:
        /*0038*/ 	.byte	0x04, 0x17
        /*003a*/ 	.short	(.L_52 - .L_51)
.L_51:
        /*003c*/ 	.word	0x00000000
        /*0040*/ 	.short	0x0000
        /*0042*/ 	.short	0x0000
        /*0044*/ 	.byte	0x00, 0xf0, 0x11, 0x00


	//----- nvinfo : EIATTR_SPARSE_MMA_MASK
	.align		4
.L_52:
        /*0048*/ 	.byte	0x03, 0x50
        /*004a*/ 	.short	0x0000


	//----- nvinfo : EIATTR_MAXREG_COUNT
	.align		4
        /*004c*/ 	.byte	0x03, 0x1b
        /*004e*/ 	.short	0x00ff


	//----- nvinfo : EIATTR_MERCURY_ISA_VERSION
	.align		4
        /*0050*/ 	.byte	0x03, 0x5f
        /*0052*/ 	.short	0x0101


	//----- nvinfo : EIATTR_VRC_CTA_INIT_COUNT
	.align		4
        /*0054*/ 	.byte	0x02, 0x4a
	.zero		1
	.zero		1


	//----- nvinfo : EIATTR_EXIT_INSTR_OFFSETS
	.align		4
        /*0058*/ 	.byte	0x04, 0x1c
        /*005a*/ 	.short	(.L_54 - .L_53)


	//   ....[0]....
.L_53:
        /*005c*/ 	.word	0x00000070


	//   ....[1]....
        /*0060*/ 	.word	0x00000930


	//----- nvinfo : EIATTR_CBANK_PARAM_SIZE
	.align		4
.L_54:
        /*0064*/ 	.byte	0x03, 0x19
        /*0066*/ 	.short	0x0020


	//----- nvinfo : EIATTR_PARAM_CBANK
	.align		4
        /*0068*/ 	.byte	0x04, 0x0a
        /*006a*/ 	.short	(.L_56 - .L_55)
	.align		4
.L_55:
        /*006c*/ 	.word	index@(.nv.constant0._Z19coalescentVectorAddiPdS_S_)
        /*0070*/ 	.short	0x0380
        /*0072*/ 	.short	0x0020


	//----- nvinfo : EIATTR_SW_WAR
	.align		4
.L_56:
        /*0074*/ 	.byte	0x04, 0x36
        /*0076*/ 	.short	(.L_58 - .L_57)
.L_57:
        /*0078*/ 	.word	0x00000008
.L_58:


//--------------------- .nv.info._Z15deviceVectorAddiPdS_S_ --------------------------
	.section	.nv.info._Z15deviceVectorAddiPdS_S_,"",@"SHT_CUDA_INFO"
	.sectionflags	@""
	.align	4


	//----- nvinfo : EIATTR_CUDA_API_VERSION
	.align		4
        /*0000*/ 	.byte	0x04, 0x37
        /*0002*/ 	.short	(.L_60 - .L_59)
.L_59:
        /*0004*/ 	.word	0x00000082


	//----- nvinfo : EIATTR_KPARAM_INFO
	.align		4
.L_60:
        /*0008*/ 	.byte	0x04, 0x17
        /*000a*/ 	.short	(.L_62 - .L_61)
.L_61:
        /*000c*/ 	.word	0x00000000
        /*0010*/ 	.short	0x0003
        /*0012*/ 	.short	0x0018
        /*0014*/ 	.byte	0x00, 0xf5, 0x21, 0x00


	//----- nvinfo : EIATTR_KPARAM_INFO
	.align		4
.L_62:
        /*0018*/ 	.byte	0x04, 0x17
        /*001a*/ 	.short	(.L_64 - .L_63)
.L_63:
        /*001c*/ 	.word	0x00000000
        /*0020*/ 	.short	0x0002
        /*0022*/ 	.short	0x0010
        /*0024*/ 	.byte	0x00, 0xf5, 0x21, 0x00


	//----- nvinfo : EIATTR_KPARAM_INFO
	.align		4
.L_64:
        /*0028*/ 	.byte	0x04, 0x17
        /*002a*/ 	.short	(.L_66 - .L_65)
.L_65:
        /*002c*/ 	.word	0x00000000
        /*0030*/ 	.short	0x0001
        /*0032*/ 	.short	0x0008
        /*0034*/ 	.byte	0x00, 0xf5, 0x21, 0x00


	//----- nvinfo : EIATTR_KPARAM_INFO
	.align		4
.L_66:
        /*0038*/ 	.byte	0x04, 0x17
        /*003a*/ 	.short	(.L_68 - .L_67)
.L_67:
        /*003c*/ 	.word	0x00000000
        /*0040*/ 	.short	0x0000
        /*0042*/ 	.short	0x0000
        /*0044*/ 	.byte	0x00, 0xf0, 0x11, 0x00


	//----- nvinfo : EIATTR_SPARSE_MMA_MASK
	.align		4
.L_68:
        /*0048*/ 	.byte	0x03, 0x50
        /*004a*/ 	.short	0x0000


	//----- nvinfo : EIATTR_MAXREG_COUNT
	.align		4
        /*004c*/ 	.byte	0x03, 0x1b
        /*004e*/ 	.short	0x00ff


	//----- nvinfo : EIATTR_EXTERNS
	.align		4
        /*0050*/ 	.byte	0x04, 0x0f
        /*0052*/ 	.short	(.L_70 - .L_69)


	//   ....[0]....
	.align		4
.L_69:
        /*0054*/ 	.word	index@(vprintf)


	//----- nvinfo : EIATTR_MERCURY_ISA_VERSION
	.align		4
.L_70:
        /*0058*/ 	.byte	0x03, 0x5f
        /*005a*/ 	.short	0x0101


	//----- nvinfo : EIATTR_VRC_CTA_INIT_COUNT
	.align		4
        /*005c*/ 	.byte	0x02, 0x4a
	.zero		1
	.zero		1


	//----- nvinfo : EIATTR_SYSCALL_OFFSETS
	.align		4
        /*0060*/ 	.byte	0x04, 0x46
        /*0062*/ 	.short	(.L_72 - .L_71)


	//   ....[0]....
.L_71:
        /*0064*/ 	.word	0x00000210


	//----- nvinfo : EIATTR_EXIT_INSTR_OFFSETS
	.align		4
.L_72:
        /*0068*/ 	.byte	0x04, 0x1c
        /*006a*/ 	.short	(.L_74 - .L_73)


	//   ....[0]....
.L_73:
        /*006c*/ 	.word	0x000000c0


	//   ....[1]....
        /*0070*/ 	.word	0x00000220


	//----- nvinfo : EIATTR_CRS_STACK_SIZE
	.align		4
.L_74:
        /*0074*/ 	.byte	0x04, 0x1e
        /*0076*/ 	.short	(.L_76 - .L_75)
.L_75:
        /*0078*/ 	.word	0x00000000


	//----- nvinfo : EIATTR_CBANK_PARAM_SIZE
	.align		4
.L_76:
        /*007c*/ 	.byte	0x03, 0x19
        /*007e*/ 	.short	0x0020


	//----- nvinfo : EIATTR_PARAM_CBANK
	.align		4
        /*0080*/ 	.byte	0x04, 0x0a
        /*0082*/ 	.short	(.L_78 - .L_77)
	.align		4
.L_77:
        /*0084*/ 	.word	index@(.nv.constant0._Z15deviceVectorAddiPdS_S_)
        /*0088*/ 	.short	0x0380
        /*008a*/ 	.short	0x0020


	//----- nvinfo : EIATTR_SW_WAR
	.align		4
.L_78:
        /*008c*/ 	.byte	0x04, 0x36
        /*008e*/ 	.short	(.L_80 - .L_79)
.L_79:
        /*0090*/ 	.word	0x00000008
.L_80:


//--------------------- .nv.info._Z9vectorAddiPdS_S_ --------------------------
	.section	.nv.info._Z9vectorAddiPdS_S_,"",@"SHT_CUDA_INFO"
	.sectionflags	@""
	.align	4


	//----- nvinfo : EIATTR_CUDA_API_VERSION
	.align		4
        /*0000*/ 	.byte	0x04, 0x37
        /*0002*/ 	.short	(.L_82 - .L_81)
.L_81:
        /*0004*/ 	.word	0x00000082


	//----- nvinfo : EIATTR_KPARAM_INFO
	.align		4
.L_82:
        /*0008*/ 	.byte	0x04, 0x17
        /*000a*/ 	.short	(.L_84 - .L_83)
.L_83:
        /*000c*/ 	.word	0x00000000
        /*0010*/ 	.short	0x0003
        /*0012*/ 	.short	0x0018
        /*0014*/ 	.byte	0x00, 0xf5, 0x21, 0x00


	//----- nvinfo : EIATTR_KPARAM_INFO
	.align		4
.L_84:
        /*0018*/ 	.byte	0x04, 0x17
        /*001a*/ 	.short	(.L_86 - .L_85)
.L_85:
        /*001c*/ 	.word	0x00000000
        /*0020*/ 	.short	0x0002
        /*0022*/ 	.short	0x0010
        /*0024*/ 	.byte	0x00, 0xf5, 0x21, 0x00


	//----- nvinfo : EIATTR_KPARAM_INFO
	.align		4
.L_86:
        /*0028*/ 	.byte	0x04, 0x17
        /*002a*/ 	.short	(.L_88 - .L_87)
.L_87:
        /*002c*/ 	.word	0x00000000
        /*0030*/ 	.short	0x0001
        /*0032*/ 	.short	0x0008
        /*0034*/ 	.byte	0x00, 0xf5, 0x21, 0x00


	//----- nvinfo : EIATTR_KPARAM_INFO
	.align		4
.L_88:
        /*0038*/ 	.byte	0x04, 0x17
        /*003a*/ 	.short	(.L_90 - .L_89)
.L_89:
        /*003c*/ 	.word	0x00000000
        /*0040*/ 	.short	0x0000
        /*0042*/ 	.short	0x0000
        /*0044*/ 	.byte	0x00, 0xf0, 0x11, 0x00


	//----- nvinfo : EIATTR_SPARSE_MMA_MASK
	.align		4
.L_90:
        /*0048*/ 	.byte	0x03, 0x50
        /*004a*/ 	.short	0x0000


	//----- nvinfo : EIATTR_MAXREG_COUNT
	.align		4
        /*004c*/ 	.byte	0x03, 0x1b
        /*004e*/ 	.short	0x00ff


	//----- nvinfo : EIATTR_EXTERNS
	.align		4
        /*0050*/ 	.byte	0x04, 0x0f
        /*0052*/ 	.short	(.L_92 - .L_91)


	//   ....[0]....
	.align		4
.L_91:
        /*0054*/ 	.word	index@(vprintf)


	//----- nvinfo : EIATTR_MERCURY_ISA_VERSION
	.align		4
.L_92:
        /*0058*/ 	.byte	0x03, 0x5f
        /*005a*/ 	.short	0x0101


	//----- nvinfo : EIATTR_VRC_CTA_INIT_COUNT
	.align		4
        /*005c*/ 	.byte	0x02, 0x4a
	.zero		1
	.zero		1


	//----- nvinfo : EIATTR_SYSCALL_OFFSETS
	.align		4
        /*0060*/ 	.byte	0x04, 0x46
        /*0062*/ 	.short	(.L_94 - .L_93)


	//   ....[0]....
.L_93:
        /*0064*/ 	.word	0x00000210


	//----- nvinfo : EIATTR_EXIT_INSTR_OFFSETS
	.align		4
.L_94:
        /*0068*/ 	.byte	0x04, 0x1c
        /*006a*/ 	.short	(.L_96 - .L_95)


	//   ....[0]....
.L_95:
        /*006c*/ 	.word	0x000000c0


	//   ....[1]....
        /*0070*/ 	.word	0x00000220


	//----- nvinfo : EIATTR_CRS_STACK_SIZE
	.align		4
.L_96:
        /*0074*/ 	.byte	0x04, 0x1e
        /*0076*/ 	.short	(.L_98 - .L_97)
.L_97:
        /*0078*/ 	.word	0x00000000


	//----- nvinfo : EIATTR_CBANK_PARAM_SIZE
	.align		4
.L_98:
        /*007c*/ 	.byte	0x03, 0x19
        /*007e*/ 	.short	0x0020


	//----- nvinfo : EIATTR_PARAM_CBANK
	.align		4
        /*0080*/ 	.byte	0x04, 0x0a
        /*0082*/ 	.short	(.L_100 - .L_99)
	.align		4
.L_99:
        /*0084*/ 	.word	index@(.nv.constant0._Z9vectorAddiPdS_S_)
        /*0088*/ 	.short	0x0380
        /*008a*/ 	.short	0x0020


	//----- nvinfo : EIATTR_SW_WAR
	.align		4
.L_100:
        /*008c*/ 	.byte	0x04, 0x36
        /*008e*/ 	.short	(.L_102 - .L_101)
.L_101:
        /*0090*/ 	.word	0x00000008
.L_102:


//--------------------- .nv.callgraph             --------------------------
	.section	.nv.callgraph,"",@"SHT_CUDA_CALLGRAPH"
	.align	4
	.sectionentsize	8
	.align		4
        /*0000*/ 	.word	0x00000000
	.align		4
        /*0004*/ 	.word	0xffffffff
	.align		4
        /*0008*/ 	.word	index@(_Z15deviceVectorAddiPdS_S_)
	.align		4
        /*000c*/ 	.word	index@(vprintf)
	.align		4
        /*0010*/ 	.word	index@(_Z9vectorAddiPdS_S_)
	.align		4
        /*0014*/ 	.word	index@(vprintf)
	.align		4
        /*0018*/ 	.word	0x00000000
	.align		4
        /*001c*/ 	.word	0xfffffffe
	.align		4
        /*0020*/ 	.word	0x00000000
	.align		4
        /*0024*/ 	.word	0xfffffffd
	.align		4
        /*0028*/ 	.word	0x00000000
	.align		4
        /*002c*/ 	.word	0xfffffffc


//--------------------- .nv.constant4             --------------------------
	.section	.nv.constant4,"a",@progbits
	.align	8
	.align		8
.nv.constant4:
        /*0000*/ 	.dword	$str
	.align		8
        /*0008*/ 	.dword	vprintf


//--------------------- .text._Z22nonCoalescentVectorAddiPdS_S_i --------------------------
	.section	.text._Z22nonCoalescentVectorAddiPdS_S_i,"ax",@progbits
	.align	128
        .global         _Z22nonCoalescentVectorAddiPdS_S_i
        .type           _Z22nonCoalescentVectorAddiPdS_S_i,@function
        .size           _Z22nonCoalescentVectorAddiPdS_S_i,(.L_x_8 - _Z22nonCoalescentVectorAddiPdS_S_i)
        .other          _Z22nonCoalescentVectorAddiPdS_S_i,@"STO_CUDA_ENTRY STV_DEFAULT"
_Z22nonCoalescentVectorAddiPdS_S_i:
.text._Z22nonCoalescentVectorAddiPdS_S_i:
[----:B------:R-:W-:Y:S01]  /*0000*/  LDC R1, c[0x0][0x37c] ;  /* 0x0000df00ff017b82 */ /* 0x000fe20000000800 */
[----:B------:R-:W0:Y:S07]  /*0010*/  S2R R0, SR_TID.X ;  /* 0x0000000000007919 */ /* 0x000e2e0000002100 */
[----:B------:R-:W0:Y:S01]  /*0020*/  S2UR UR4, SR_CTAID.X ;  /* 0x00000000000479c3 */ /* 0x000e220000002500 */
[----:B------:R-:W1:Y:S07]  /*0030*/  LDCU UR5, c[0x0][0x380] ;  /* 0x00007000ff0577ac */ /* 0x000e6e0008000800 */
[----:B------:R-:W0:Y:S02]  /*0040*/  LDC R9, c[0x0][0x360] ;  /* 0x0000d800ff097b82 */ /* 0x000e240000000800 */
[----:B0-----:R-:W-:-:S05]  /*0050*/  IMAD R9, R9, UR4, R0 ;  /* 0x0000000409097c24 */ /* 0x001fca000f8e0200 */
[----:B-1----:R-:W-:-:S13]  /*0060*/  ISETP.GE.AND P0, PT, R9, UR5, PT ;  /* 0x0000000509007c0c */ /* 0x002fda000bf06270 */
[----:B------:R-:W-:Y:S05]  /*0070*/  @P0 EXIT ;  /* 0x000000000000094d */ /* 0x000fea0003800000 */
[----:B------:R-:W0:Y:S01]  /*0080*/  LDC.64 R2, c[0x0][0x388] ;  /* 0x0000e200ff027b82 */ /* 0x000e220000000a00 */
[----:B------:R-:W1:Y:S01]  /*0090*/  LDCU UR4, c[0x0][0x3a0] ;  /* 0x00007400ff0477ac */ /* 0x000e620008000800 */
[----:B------:R-:W2:Y:S06]  /*00a0*/  LDCU.64 UR6, c[0x0][0x358] ;  /* 0x00006b00ff0677ac */ /* 0x000eac0008000a00 */
[----:B------:R-:W3:Y:S08]  /*00b0*/  LDC.64 R4, c[0x0][0x390] ;  /* 0x0000e400ff047b82 */ /* 0x000ef00000000a00 */
[----:B------:R-:W4:Y:S01]  /*00c0*/  LDC.64 R6, c[0x0][0x398] ;  /* 0x0000e600ff067b82 */ /* 0x000f220000000a00 */
[----:B-1----:R-:W-:Y:S01]  /*00d0*/  IMAD R11, R9, UR4, RZ ;  /* 0x00000004090b7c24 */ /* 0x002fe2000f8e02ff */
[----:B------:R-:W-:-:S03]  /*00e0*/  UMOV UR4, URZ ;  /* 0x000000ff00047c82 */ /* 0x000fc60008000000 */
[----:B0-----:R-:W-:-:S04]  /*00f0*/  IMAD.WIDE R2, R11, 0x8, R2 ;  /* 0x000000080b027825 */ /* 0x001fc800078e0202 */
[----:B---3--:R-:W-:-:S04]  /*0100*/  IMAD.WIDE R4, R11, 0x8, R4 ;  /* 0x000000080b047825 */ /* 0x008fc800078e0204 */
[----:B--2-4-:R-:W-:-:S07]  /*0110*/  IMAD.WIDE R6, R9, 0x8, R6 ;  /* 0x0000000809067825 */ /* 0x014fce00078e0206 */
.L_x_0:
[----:B0-----:R-:W2:Y:S04]  /*0120*/  LDG.E.64 R8, desc[UR6][R2.64] ;  /* 0x0000000602087981 */ /* 0x001ea8000c1e1b00 */
[----:B------:R-:W2:Y:S02]  /*0130*/  LDG.E.64 R10, desc[UR6][R4.64] ;  /* 0x00000006040a7981 */ /* 0x000ea4000c1e1b00 */
[----:B--2---:R-:W-:-:S07]  /*0140*/  DADD R8, R8, R10 ;  /* 0x0000000008087229 */ /* 0x004fce000000000a */
[----:B------:R0:W-:Y:S04]  /*0150*/  STG.E.64 desc[UR6][R6.64], R8 ;  /* 0x0000000806007986 */ /* 0x0001e8000c101b06 */
[----:B------:R-:W2:Y:S04]  /*0160*/  LDG.E.64 R10, desc[UR6][R2.64] ;  /* 0x00000006020a7981 */ /* 0x000ea8000c1e1b00 */
[----:B------:R-:W2:Y:S02]  /*0170*/  LDG.E.64 R12, desc[UR6][R4.64] ;  /* 0x00000006040c7981 */ /* 0x000ea4000c1e1b00 */
[----:B--2---:R-:W-:-:S07]  /*0180*/  DADD R10, R10, R12 ;  /* 0x000000000a0a7229 */ /* 0x004fce000000000c */
[----:B------:R1:W-:Y:S04]  /*0190*/  STG.E.64 desc[UR6][R6.64], R10 ;  /* 0x0000000a06007986 */ /* 0x0003e8000c101b06 */
[----:B------:R-:W2:Y:S04]  /*01a0*/  LDG.E.64 R12, desc[UR6][R2.64] ;  /* 0x00000006020c7981 */ /* 0x000ea8000c1e1b00 */
[----:B------:R-:W2:Y:S02]  /*01b0*/  LDG.E.64 R14, desc[UR6][R4.64] ;  /* 0x00000006040e7981 */ /* 0x000ea4000c1e1b00 */
[----:B--2---:R-:W-:-:S07]  /*01c0*/  DADD R12, R12, R14 ;  /* 0x000000000c0c7229 */ /* 0x004fce000000000e */
[----:B------:R2:W-:Y:S04]  /*01d0*/  STG.E.64 desc[UR6][R6.64], R12 ;  /* 0x0000000c06007986 */ /* 0x0005e8000c101b06 */
[----:B------:R-:W3:Y:S04]  /*01e0*/  LDG.E.64 R14, desc[UR6][R2.64] ;  /* 0x00000006020e7981 */ /* 0x000ee8000c1e1b00 */
[----:B------:R-:W3:Y:S02]  /*01f0*/  LDG.E.64 R16, desc[UR6][R4.64] ;  /* 0x0000000604107981 */ /* 0x000ee4000c1e1b00 */
[----:B---3--:R-:W-:-:S07]  /*0200*/  DADD R14, R14, R16 ;  /* 0x000000000e0e7229 */ /* 0x008fce0000000010 */
[----:B------:R3:W-:Y:S04]  /*0210*/  STG.E.64 desc[UR6][R6.64], R14 ;  /* 0x0000000e06007986 */ /* 0x0007e8000c101b06 */
[----:B0-----:R-:W4:Y:S04]  /*0220*/  LDG.E.64 R8, desc[UR6][R2.64] ;  /* 0x0000000602087981 */ /* 0x001f28000c1e1b00 */
[----:B------:R-:W4:Y:S02]  /*0230*/  LDG.E.64 R16, desc[UR6][R4.64] ;  /* 0x0000000604107981 */ /* 0x000f24000c1e1b00 */
[----:B----4-:R-:W-:-:S07]  /*0240*/  DADD R8, R8, R16 ;  /* 0x0000000008087229 */ /* 0x010fce0000000010 */
[----:B------:R0:W-:Y:S04]  /*0250*/  STG.E.64 desc[UR6][R6.64], R8 ;  /* 0x0000000806007986 */ /* 0x0001e8000c101b06 */
[----:B-1----:R-:W4:Y:S04]  /*0260*/  LDG.E.64 R10, desc[UR6][R2.64] ;  /* 0x00000006020a7981 */ /* 0x002f28000c1e1b00 */
[----:B------:R-:W4:Y:S02]  /*0270*/  LDG.E.64 R16, desc[UR6][R4.64] ;  /* 0x0000000604107981 */ /* 0x000f24000c1e1b00 */
[----:B----4-:R-:W-:-:S07]  /*0280*/  DADD R10, R10, R16 ;  /* 0x000000000a0a7229 */ /* 0x010fce0000000010 */
[----:B------:R1:W-:Y:S04]  /*0290*/  STG.E.64 desc[UR6][R6.64], R10 ;  /* 0x0000000a06007986 */ /* 0x0003e8000c101b06 */
[----:B--2---:R-:W2:Y:S04]  /*02a0*/  LDG.E.64 R12, desc[UR6][R2.64] ;  /* 0x00000006020c7981 */ /* 0x004ea8000c1e1b00 */
[----:B------:R-:W2:Y:S02]  /*02b0*/  LDG.E.64 R16, desc[UR6][R4.64] ;  /* 0x0000000604107981 */ /* 0x000ea4000c1e1b00 */
[----:B--2---:R-:W-:-:S07]  /*02c0*/  DADD R12, R12, R16 ;  /* 0x000000000c0c7229 */ /* 0x004fce0000000010 */
[----:B------:R2:W-:Y:S04]  /*02d0*/  STG.E.64 desc[UR6][R6.64], R12 ;  /* 0x0000000c06007986 */ /* 0x0005e8000c101b06 */
[----:B---3--:R-:W3:Y:S04]  /*02e0*/  LDG.E.64 R14, desc[UR6][R2.64] ;  /* 0x00000006020e7981 */ /* 0x008ee8000c1e1b00 */
        /* <DEDUP_REMOVED lines=95> */
[----:B---3--:R-:W2:Y:S04]  /*08e0*/  LDG.E.64 R14, desc[UR6][R2.64] ;  /* 0x00000006020e7981 */ /* 0x008ea8000c1e1b00 */
[----:B------:R-:W2:Y:S01]  /*08f0*/  LDG.E.64 R16, desc[UR6][R4.64] ;  /* 0x0000000604107981 */ /* 0x000ea2000c1e1b00 */
[----:B------:R-:W-:-:S04]  /*0900*/  UIADD3 UR4, UPT, UPT, UR4, 0x20, URZ ;  /* 0x0000002004047890 */ /* 0x000fc8000fffe0ff */
[----:B------:R-:W-:Y:S01]  /*0910*/  UISETP.NE.AND UP0, UPT, UR4, 0x186a0, UPT ;  /* 0x000186a00400788c */ /* 0x000fe2000bf05270 */
[----:B--2---:R-:W-:-:S07]  /*0920*/  DADD R14, R14, R16 ;  /* 0x000000000e0e7229 */ /* 0x004fce0000000010 */
[----:B------:R0:W-:Y:S01]  /*0930*/  STG.E.64 desc[UR6][R6.64], R14 ;  /* 0x0000000e06007986 */ /* 0x0001e2000c101b06 */
[----:B------:R-:W-:Y:S05]  /*0940*/  BRA.U UP0, `(.L_x_0) ;  /* 0xfffffff500f47547 */ /* 0x000fea000b83ffff */
[----:B------:R-:W-:Y:S05]  /*0950*/  EXIT ;  /* 0x000000000000794d */ /* 0x000fea0003800000 */
.L_x_1:
[----:B------:R-:W-:-:S00]  /*0960*/  BRA `(.L_x_1) ;  /* 0xfffffffc00fc7947 */ /* 0x000fc0000383ffff */
[----:B------:R-:W-:-:S00]  /*0970*/  NOP ;  /* 0x0000000000007918 */ /* 0x000fc00000000000 */
        /* <DEDUP_REMOVED lines=8> */
.L_x_8:


//--------------------- .text._Z19coalescentVectorAddiPdS_S_ --------------------------
	.section	.text._Z19coalescentVectorAddiPdS_S_,"ax",@progbits
	.align	128
        .global         _Z19coalescentVectorAddiPdS_S_
        .type           _Z19coalescentVectorAddiPdS_S_,@function
        .size           _Z19coalescentVectorAddiPdS_S_,(.L_x_9 - _Z19coalescentVectorAddiPdS_S_)
        .other          _Z19coalescentVectorAddiPdS_S_,@"STO_CUDA_ENTRY STV_DEFAULT"
_Z19coalescentVectorAddiPdS_S_:
.text._Z19coalescentVectorAddiPdS_S_:
        /* <DEDUP_REMOVED lines=9> */
[----:B------:R-:W1:Y:S01]  /*0090*/  LDCU.64 UR6, c[0x0][0x358] ;  /* 0x00006b00ff0677ac */ /* 0x000e620008000a00 */
[----:B------:R-:W-:-:S06]  /*00a0*/  UMOV UR4, URZ ;  /* 0x000000ff00047c82 */ /* 0x000fcc0008000000 */
[----:B------:R-:W2:Y:S08]  /*00b0*/  LDC.64 R4, c[0x0][0x390] ;  /* 0x0000e400ff047b82 */ /* 0x000eb00000000a00 */
[----:B------:R-:W3:Y:S01]  /*00c0*/  LDC.64 R6, c[0x0][0x398] ;  /* 0x0000e600ff067b82 */ /* 0x000ee20000000a00 */
[----:B0-----:R-:W-:-:S04]  /*00d0*/  IMAD.WIDE R2, R9, 0x8, R2 ;  /* 0x0000000809027825 */ /* 0x001fc800078e0202 */
[----:B--2---:R-:W-:-:S04]  /*00e0*/  IMAD.WIDE R4, R9, 0x8, R4 ;  /* 0x0000000809047825 */ /* 0x004fc800078e0204 */
[----:B-1-3--:R-:W-:-:S07]  /*00f0*/  IMAD.WIDE R6, R9, 0x8, R6 ;  /* 0x0000000809067825 */ /* 0x00afce00078e0206 */
.L_x_2:
        /* <DEDUP_REMOVED lines=132> */
.L_x_3:
        /* <DEDUP_REMOVED lines=12> */
.L_x_9:


//--------------------- .text._Z15deviceVectorAddiPdS_S_ --------------------------
	.section	.text._Z15deviceVectorAddiPdS_S_,"ax",@progbits
	.align	128
        .global         _Z15deviceVectorAddiPdS_S_
        .type           _Z15deviceVectorAddiPdS_S_,@function
        .size           _Z15deviceVectorAddiPdS_S_,(.L_x_10 - _Z15deviceVectorAddiPdS_S_)
        .other          _Z15deviceVectorAddiPdS_S_,@"STO_CUDA_ENTRY STV_DEFAULT"
_Z15deviceVectorAddiPdS_S_:
.text._Z15deviceVectorAddiPdS_S_:
[----:B------:R-:W0:Y:S01]  /*0000*/  LDC R1, c[0x0][0x37c] ;  /* 0x0000df00ff017b82 */ /* 0x000e220000000800 */
[----:B------:R-:W1:Y:S01]  /*0010*/  S2R R13, SR_CTAID.X ;  /* 0x00000000000d7919 */ /* 0x000e620000002500 */
[----:B------:R-:W2:Y:S01]  /*0020*/  LDCU UR5, c[0x0][0x2fc] ;  /* 0x00005f80ff0577ac */ /* 0x000ea20008000800 */
[----:B0-----:R-:W-:Y:S01]  /*0030*/  VIADD R1, R1, 0xffffffe8 ;  /* 0xffffffe801017836 */ /* 0x001fe20000000000 */
[----:B------:R-:W1:Y:S01]  /*0040*/  S2R R12, SR_TID.X ;  /* 0x00000000000c7919 */ /* 0x000e620000002100 */
[----:B------:R-:W1:Y:S01]  /*0050*/  LDCU UR6, c[0x0][0x360] ;  /* 0x00006c00ff0677ac */ /* 0x000e620008000800 */
[----:B------:R-:W0:Y:S01]  /*0060*/  LDCU UR7, c[0x0][0x380] ;  /* 0x00007000ff0777ac */ /* 0x000e220008000800 */
[----:B------:R-:W3:Y:S02]  /*0070*/  LDCU UR4, c[0x0][0x2f8] ;  /* 0x00005f00ff0477ac */ /* 0x000ee40008000800 */
[----:B---3--:R-:W-:Y:S01]  /*0080*/  IADD3 R6, P1, PT, R1, UR4, RZ ;  /* 0x0000000401067c10 */ /* 0x008fe2000ff3e0ff */
[----:B-1----:R-:W-:-:S04]  /*0090*/  IMAD R0, R13, UR6, R12 ;  /* 0x000000060d007c24 */ /* 0x002fc8000f8e020c */
[----:B--2---:R-:W-:Y:S01]  /*00a0*/  IMAD.X R7, RZ, RZ, UR5, P1 ;  /* 0x00000005ff077e24 */ /* 0x004fe200088e06ff */
[----:B0-----:R-:W-:-:S13]  /*00b0*/  ISETP.GE.AND P0, PT, R0, UR7, PT ;  /* 0x0000000700007c0c */ /* 0x001fda000bf06270 */
[----:B------:R-:W-:Y:S05]  /*00c0*/  @P0 EXIT ;  /* 0x000000000000094d */ /* 0x000fea0003800000 */
[----:B------:R-:W0:Y:S01]  /*00d0*/  LDC.64 R4, c[0x0][0x388] ;  /* 0x0000e200ff047b82 */ /* 0x000e220000000a00 */
[----:B------:R-:W1:Y:S07]  /*00e0*/  LDCU.64 UR4, c[0x0][0x358] ;  /* 0x00006b00ff0477ac */ /* 0x000e6e0008000a00 */
[----:B------:R-:W2:Y:S08]  /*00f0*/  LDC.64 R14, c[0x0][0x390] ;  /* 0x0000e400ff0e7b82 */ /* 0x000eb00000000a00 */
[----:B------:R-:W3:Y:S01]  /*0100*/  LDC.64 R2, c[0x0][0x398] ;  /* 0x0000e600ff027b82 */ /* 0x000ee20000000a00 */
[----:B------:R-:W-:Y:S01]  /*0110*/  MOV R10, 0x8 ;  /* 0x00000008000a7802 */ /* 0x000fe20000000f00 */
[----:B------:R4:W-:Y:S01]  /*0120*/  STL.64 [R1], R12 ;  /* 0x0000000c01007387 */ /* 0x0009e20000100a00 */
[----:B------:R-:W5:Y:S01]  /*0130*/  LDCU.64 UR6, c[0x4][URZ] ;  /* 0x01000000ff0677ac */ /* 0x000f620008000a00 */
[----:B0-----:R-:W-:-:S06]  /*0140*/  IMAD.WIDE R4, R0, 0x8, R4 ;  /* 0x0000000800047825 */ /* 0x001fcc00078e0204 */
[----:B-1----:R-:W4:Y:S01]  /*0150*/  LDG.E.64 R4, desc[UR4][R4.64] ;  /* 0x0000000404047981 */ /* 0x002f22000c1e1b00 */
[----:B--2---:R-:W-:-:S05]  /*0160*/  IMAD.WIDE R14, R0, 0x8, R14 ;  /* 0x00000008000e7825 */ /* 0x004fca00078e020e */
[----:B------:R-:W4:Y:S01]  /*0170*/  LDG.E.64 R8, desc[UR4][R14.64] ;  /* 0x000000040e087981 */ /* 0x000f22000c1e1b00 */
[----:B---3--:R-:W-:-:S03]  /*0180*/  IMAD.WIDE R2, R0, 0x8, R2 ;  /* 0x0000000800027825 */ /* 0x008fc600078e0202 */
[----:B------:R0:W-:Y:S01]  /*0190*/  STL [R1+0x8], R0 ;  /* 0x0000080001007387 */ /* 0x0001e20000100800 */
[----:B------:R-:W1:Y:S01]  /*01a0*/  LDC.64 R10, c[0x4][R10] ;  /* 0x010000000a0a7b82 */ /* 0x000e620000000a00 */
[----:B----4-:R-:W-:-:S07]  /*01b0*/  DADD R8, R4, R8 ;  /* 0x0000000004087229 */ /* 0x010fce0000000008 */
[----:B------:R0:W-:Y:S04]  /*01c0*/  STL.64 [R1+0x10], R8 ;  /* 0x0000100801007387 */ /* 0x0001e80000100a00 */
[----:B------:R0:W-:Y:S01]  /*01d0*/  STG.E.64 desc[UR4][R2.64], R8 ;  /* 0x0000000802007986 */ /* 0x0001e2000c101b04 */
[----:B-----5:R-:W-:Y:S02]  /*01e0*/  MOV R4, UR6 ;  /* 0x0000000600047c02 */ /* 0x020fe40008000f00 */
[----:B-1----:R-:W-:-:S07]  /*01f0*/  MOV R5, UR7 ;  /* 0x0000000700057c02 */ /* 0x002fce0008000f00 */
[----:B------:R-:W-:-:S07]  /*0200*/  LEPC R20, `(.L_x_4) ;  /* 0x000000001014794e */ /* 0x000fce0000000000 */
[----:B0-----:R-:W-:Y:S05]  /*0210*/  CALL.ABS.NOINC R10 ;  /* 0x000000000a007343 */ /* 0x001fea0003c00000 */
.L_x_4:
[----:B------:R-:W-:Y:S05]  /*0220*/  EXIT ;  /* 0x000000000000794d */ /* 0x000fea0003800000 */
.L_x_5:
        /* <DEDUP_REMOVED lines=13> */
.L_x_10:


//--------------------- .text._Z9vectorAddiPdS_S_ --------------------------
	.section	.text._Z9vectorAddiPdS_S_,"ax",@progbits
	.align	128
        .global         _Z9vectorAddiPdS_S_
        .type           _Z9vectorAddiPdS_S_,@function
        .size           _Z9vectorAddiPdS_S_,(.L_x_11 - _Z9vectorAddiPdS_S_)
        .other          _Z9vectorAddiPdS_S_,@"STO_CUDA_ENTRY STV_DEFAULT"
_Z9vectorAddiPdS_S_:
.text._Z9vectorAddiPdS_S_:
        /* <DEDUP_REMOVED lines=23> */
[----:B------:R5:W4:Y:S01]  /*0170*/  LDG.E.64 R2, desc[UR4][R4.64] ;  /* 0x0000000404027981 */ /* 0x000b22000c1e1b00 */
[----:B---3--:R-:W-:-:S03]  /*0180*/  IMAD.WIDE R8, R0, 0x8, R8 ;  /* 0x0000000800087825 */ /* 0x008fc600078e0208 */
[----:B------:R0:W-:Y:S01]  /*0190*/  STL [R1+0x8], R0 ;  /* 0x0000080001007387 */ /* 0x0001e20000100800 */
[----:B------:R-:W1:Y:S01]  /*01a0*/  LDC.64 R10, c[0x4][R10] ;  /* 0x010000000a0a7b82 */ /* 0x000e620000000a00 */
[----:B-----5:R-:W-:Y:S02]  /*01b0*/  MOV R4, UR6 ;  /* 0x0000000600047c02 */ /* 0x020fe40008000f00 */
[----:B------:R-:W-:Y:S01]  /*01c0*/  MOV R5, UR7 ;  /* 0x0000000700057c02 */ /* 0x000fe20008000f00 */
[----:B----4-:R-:W-:-:S07]  /*01d0*/  DADD R2, R2, R14 ;  /* 0x0000000002027229 */ /* 0x010fce000000000e */
[----:B------:R0:W-:Y:S04]  /*01e0*/  STL.64 [R1+0x10], R2 ;  /* 0x0000100201007387 */ /* 0x0001e80000100a00 */
[----:B-1----:R0:W-:Y:S02]  /*01f0*/  STG.E.64 desc[UR4][R8.64], R2 ;  /* 0x0000000208007986 */ /* 0x0021e4000c101b04 */
[----:B------:R-:W-:-:S07]  /*0200*/  LEPC R20, `(.L_x_6) ;  /* 0x000000001014794e */ /* 0x000fce0000000000 */
[----:B0-----:R-:W-:Y:S05]  /*0210*/  CALL.ABS.NOINC R10 ;  /* 0x000000000a007343 */ /* 0x001fea0003c00000 */
.L_x_6:
[----:B------:R-:W-:Y:S05]  /*0220*/  EXIT ;  /* 0x000000000000794d */ /* 0x000fea0003800000 */
.L_x_7:
        /* <DEDUP_REMOVED lines=13> */
.L_x_11:


//--------------------- .nv.global.init           --------------------------
	.section	.nv.global.init,"aw",@progbits
.nv.global.init:
	.type		$str,@object
	.size		$str,(.L_0 - $str)
$str:
        /*0000*/ 	.byte	0x3c, 0x3c, 0x67, 0x70, 0x75, 0x3e, 0x3e, 0x20, 0x54, 0x68, 0x72, 0x65, 0x61, 0x64, 0x20, 0x25
        /*0010*/ 	.byte	0x64, 0x20, 0x69, 0x6e, 0x20, 0x62, 0x6c, 0x6f, 0x63, 0x6b, 0x20, 0x25, 0x64, 0x20, 0x2d, 0x20
        /*0020*/ 	.byte	0x64, 0x5f, 0x43, 0x5b, 0x25, 0x64, 0x5d, 0x20, 0x3d, 0x20, 0x25, 0x2e, 0x30, 0x6c, 0x66, 0x20
        /*0030*/ 	.byte	0x0a, 0x00
.L_0:


//--------------------- .nv.shared.reserved.0     --------------------------
	.section	.nv.shared.reserved.0,"aw",@nobits
	.weak		__nv_reservedSMEM_offset_0_alias
	.size		__nv_reservedSMEM_offset_0_alias, 0, 64
	.other		__nv_reservedSMEM_offset_0_alias,@"STO_CUDA_RESERVED_SHARED STV_DEFAULT"
__nv_reservedSMEM_offset_0_alias:
	.zero		0
	.zero		64


//--------------------- .nv.constant0._Z22nonCoalescentVectorAddiPdS_S_i --------------------------
	.section	.nv.constant0._Z22nonCoalescentVectorAddiPdS_S_i,"a",@progbits
	.sectionflags	@""
	.align	4
.nv.constant0._Z22nonCoalescentVectorAddiPdS_S_i:
	.zero		932


//--------------------- .nv.constant0._Z19coalescentVectorAddiPdS_S_ --------------------------
	.section	.nv.constant0._Z19coalescentVectorAddiPdS_S_,"a",@progbits
	.sectionflags	@""
	.align	4
.nv.constant0._Z19coalescentVectorAddiPdS_S_:
	.zero		928


//--------------------- .nv.constant0._Z15deviceVectorAddiPdS_S_ --------------------------
	.section	.nv.constant0._Z15deviceVectorAddiPdS_S_,"a",@progbits
	.sectionflags	@""
	.align	4
.nv.constant0._Z15deviceVectorAddiPdS_S_:
	.zero		928


//--------------------- .nv.constant0._Z9vectorAddiPdS_S_ --------------------------
	.section	.nv.constant0._Z9vectorAddiPdS_S_,"a",@progbits
	.sectionflags	@""
	.align	4
.nv.constant0._Z9vectorAddiPdS_S_:
	.zero		928


//--------------------- SYMBOLS --------------------------

	.type		.nv.reservedSmem.offset0,@object
	.size		.nv.reservedSmem.offset0,0x4
	.type		vprintf,@function
